	.headerflags	@"EF_CUDA_TEXMODE_UNIFIED EF_CUDA_64BIT_ADDRESS EF_CUDA_ACCELERATORS EF_CUDA_SM90 EF_CUDA_VIRTUAL_SM(EF_CUDA_SM90)"
	.elftype	@"ET_EXEC"


//--------------------- .nv.info                  --------------------------
	.section	.nv.info,"",@"SHT_CUDA_INFO"
	.align	4


	//----- nvinfo : EIATTR_REGCOUNT
	.align		4
        /*0000*/ 	.byte	0x04, 0x2f
        /*0002*/ 	.short	(.L_3 - .L_2)
	.align		4
.L_2:
        /*0004*/ 	.word	index@(triton_poi_fused__native_batch_norm_legit_no_training_add_cat_relu_4)
        /*0008*/ 	.word	0x00000017


	//----- nvinfo : EIATTR_MIN_STACK_SIZE
	.align		4
.L_3:
        /*000c*/ 	.byte	0x04, 0x12
        /*000e*/ 	.short	(.L_5 - .L_4)
	.align		4
.L_4:
        /*0010*/ 	.word	index@(triton_poi_fused__native_batch_norm_legit_no_training_add_cat_relu_4)
        /*0014*/ 	.word	0x00000000


	//----- nvinfo : EIATTR_FRAME_SIZE
	.align		4
.L_5:
        /*0018*/ 	.byte	0x04, 0x11
        /*001a*/ 	.short	(.L_7 - .L_6)
	.align		4
.L_6:
        /*001c*/ 	.word	index@(triton_poi_fused__native_batch_norm_legit_no_training_add_cat_relu_4)
        /*0020*/ 	.word	0x00000000


	//----- nvinfo : EIATTR_MIN_STACK_SIZE
	.align		4
.L_7:
        /*0024*/ 	.byte	0x04, 0x12
        /*0026*/ 	.short	(.L_9 - .L_8)
	.align		4
.L_8:
        /*0028*/ 	.word	index@(triton_poi_fused__native_batch_norm_legit_no_training_add_cat_relu_4)
        /*002c*/ 	.word	0x00000000
.L_9:


//--------------------- .nv.info.triton_poi_fused__native_batch_norm_legit_no_training_add_cat_relu_4 --------------------------
	.section	.nv.info.triton_poi_fused__native_batch_norm_legit_no_training_add_cat_relu_4,"",@"SHT_CUDA_INFO"
	.sectionflags	@""
	.align	4


	//----- nvinfo : EIATTR_CUDA_API_VERSION
	.align		4
        /*0000*/ 	.byte	0x04, 0x37
        /*0002*/ 	.short	(.L_11 - .L_10)
.L_10:
        /*0004*/ 	.word	0x0000007c


	//----- nvinfo : EIATTR_KPARAM_INFO
	.align		4
.L_11:
        /*0008*/ 	.byte	0x04, 0x17
        /*000a*/ 	.short	(.L_13 - .L_12)
.L_12:
        /*000c*/ 	.word	0x00000000
        /*0010*/ 	.short	0x0009
        /*0012*/ 	.short	0x0048
        /*0014*/ 	.byte	0x00, 0xf0, 0x11, 0x00


	//----- nvinfo : EIATTR_KPARAM_INFO
	.align		4
.L_13:
        /*0018*/ 	.byte	0x04, 0x17
        /*001a*/ 	.short	(.L_15 - .L_14)
.L_14:
        /*001c*/ 	.word	0x00000000
        /*0020*/ 	.short	0x0008
        /*0022*/ 	.short	0x0040
        /*0024*/ 	.byte	0x00, 0xf4, 0x21, 0x00


	//----- nvinfo : EIATTR_KPARAM_INFO
	.align		4
.L_15:
        /*0028*/ 	.byte	0x04, 0x17
        /*002a*/ 	.short	(.L_17 - .L_16)
.L_16:
        /*002c*/ 	.word	0x00000000
        /*0030*/ 	.short	0x0007
        /*0032*/ 	.short	0x0038
        /*0034*/ 	.byte	0x00, 0xf4, 0x21, 0x00


	//----- nvinfo : EIATTR_KPARAM_INFO
	.align		4
.L_17:
        /*0038*/ 	.byte	0x04, 0x17
        /*003a*/ 	.short	(.L_19 - .L_18)
.L_18:
        /*003c*/ 	.word	0x00000000
        /*0040*/ 	.short	0x0006
        /*0042*/ 	.short	0x0030
        /*0044*/ 	.byte	0x00, 0xf4, 0x21, 0x00


	//----- nvinfo : EIATTR_KPARAM_INFO
	.align		4
.L_19:
        /*0048*/ 	.byte	0x04, 0x17
        /*004a*/ 	.short	(.L_21 - .L_20)
.L_20:
        /*004c*/ 	.word	0x00000000
        /*0050*/ 	.short	0x0005
        /*0052*/ 	.short	0x0028
        /*0054*/ 	.byte	0x00, 0xf4, 0x21, 0x00


	//----- nvinfo : EIATTR_KPARAM_INFO
	.align		4
.L_21:
        /*0058*/ 	.byte	0x04, 0x17
        /*005a*/ 	.short	(.L_23 - .L_22)
.L_22:
        /*005c*/ 	.word	0x00000000
        /*0060*/ 	.short	0x0004
        /*0062*/ 	.short	0x0020
        /*0064*/ 	.byte	0x00, 0xf4, 0x21, 0x00


	//----- nvinfo : EIATTR_KPARAM_INFO
	.align		4
.L_23:
        /*0068*/ 	.byte	0x04, 0x17
        /*006a*/ 	.short	(.L_25 - .L_24)
.L_24:
        /*006c*/ 	.word	0x00000000
        /*0070*/ 	.short	0x0003
        /*0072*/ 	.short	0x0018
        /*0074*/ 	.byte	0x00, 0xf4, 0x21, 0x00


	//----- nvinfo : EIATTR_KPARAM_INFO
	.align		4
.L_25:
        /*0078*/ 	.byte	0x04, 0x17
        /*007a*/ 	.short	(.L_27 - .L_26)
.L_26:
        /*007c*/ 	.word	0x00000000
        /*0080*/ 	.short	0x0002
        /*0082*/ 	.short	0x0010
        /*0084*/ 	.byte	0x00, 0xf4, 0x21, 0x00


	//----- nvinfo : EIATTR_KPARAM_INFO
	.align		4
.L_27:
        /*0088*/ 	.byte	0x04, 0x17
        /*008a*/ 	.short	(.L_29 - .L_28)
.L_28:
        /*008c*/ 	.word	0x00000000
        /*0090*/ 	.short	0x0001
        /*0092*/ 	.short	0x0008
        /*0094*/ 	.byte	0x00, 0xf4, 0x21, 0x00


	//----- nvinfo : EIATTR_KPARAM_INFO
	.align		4
.L_29:
        /*0098*/ 	.byte	0x04, 0x17
        /*009a*/ 	.short	(.L_31 - .L_30)
.L_30:
        /*009c*/ 	.word	0x00000000
        /*00a0*/ 	.short	0x0000
        /*00a2*/ 	.short	0x0000
        /*00a4*/ 	.byte	0x00, 0xf4, 0x21, 0x00


	//----- nvinfo : EIATTR_SPARSE_MMA_MASK
	.align		4
.L_31:
        /*00a8*/ 	.byte	0x03, 0x50
        /*00aa*/ 	.short	0x0000


	//----- nvinfo : EIATTR_MAXREG_COUNT
	.align		4
        /*00ac*/ 	.byte	0x03, 0x1b
        /*00ae*/ 	.short	0x00ff


	//----- nvinfo : EIATTR_EXIT_INSTR_OFFSETS
	.align		4
        /*00b0*/ 	.byte	0x04, 0x1c
        /*00b2*/ 	.short	(.L_33 - .L_32)


	//   ....[0]....
.L_32:
        /*00b4*/ 	.word	0x00000530


	//----- nvinfo : EIATTR_REQNTID
	.align		4
.L_33:
        /*00b8*/ 	.byte	0x04, 0x10
        /*00ba*/ 	.short	(.L_35 - .L_34)
.L_34:
        /*00bc*/ 	.word	0x00000080
        /*00c0*/ 	.word	0x00000001
        /*00c4*/ 	.word	0x00000001


	//----- nvinfo : EIATTR_CBANK_PARAM_SIZE
	.align		4
.L_35:
        /*00c8*/ 	.byte	0x03, 0x19
        /*00ca*/ 	.short	0x004c


	//----- nvinfo : EIATTR_PARAM_CBANK
	.align		4
        /*00cc*/ 	.byte	0x04, 0x0a
        /*00ce*/ 	.short	(.L_37 - .L_36)
	.align		4
.L_36:
        /*00d0*/ 	.word	index@(.nv.constant0.triton_poi_fused__native_batch_norm_legit_no_training_add_cat_relu_4)
        /*00d4*/ 	.short	0x0210
        /*00d6*/ 	.short	0x004c


	//----- nvinfo : EIATTR_SW_WAR
	.align		4
.L_37:
        /*00d8*/ 	.byte	0x04, 0x36
        /*00da*/ 	.short	(.L_39 - .L_38)
.L_38:
        /*00dc*/ 	.word	0x00000008
.L_39:


//--------------------- .nv.callgraph             --------------------------
	.section	.nv.callgraph,"",@"SHT_CUDA_CALLGRAPH"
	.align	4
	.sectionentsize	8
	.align		4
        /*0000*/ 	.word	0x00000000
	.align		4
        /*0004*/ 	.word	0xffffffff
	.align		4
        /*0008*/ 	.word	0x00000000
	.align		4
        /*000c*/ 	.word	0xfffffffe
	.align		4
        /*0010*/ 	.word	0x00000000
	.align		4
        /*0014*/ 	.word	0xfffffffd
	.align		4
        /*0018*/ 	.word	0x00000000
	.align		4
        /*001c*/ 	.word	0xfffffffc


//--------------------- .nv.constant4             --------------------------
	.section	.nv.constant4,"a",@progbits
	.align	8
	.align		8
.nv.constant4:
        /*0000*/ 	.dword	_$_str
	.align		8
        /*0008*/ 	.dword	_$_str_$_2


//--------------------- .text.triton_poi_fused__native_batch_norm_legit_no_training_add_cat_relu_4 --------------------------
	.section	.text.triton_poi_fused__native_batch_norm_legit_no_training_add_cat_relu_4,"ax",@progbits
	.align	128
        .global         triton_poi_fused__native_batch_norm_legit_no_training_add_cat_relu_4
        .type           triton_poi_fused__native_batch_norm_legit_no_training_add_cat_relu_4,@function
        .size           triton_poi_fused__native_batch_norm_legit_no_training_add_cat_relu_4,(.L_x_1 - triton_poi_fused__native_batch_norm_legit_no_training_add_cat_relu_4)
        .other          triton_poi_fused__native_batch_norm_legit_no_training_add_cat_relu_4,@"STO_CUDA_ENTRY STV_DEFAULT"
triton_poi_fused__native_batch_norm_legit_no_training_add_cat_relu_4:
.text.triton_poi_fused__native_batch_norm_legit_no_training_add_cat_relu_4:
[----:B------:R-:W-:Y:S01]  /*0000*/  LDC R1, c[0x0][0x28] ;  /* 0x00000a00ff017b82 */ /* 0x000fe20000000800 */
[----:B------:R-:W1:Y:S07]  /*0010*/  S2R R0, SR_TID.X ;  /* 0x0000000000007919 */ /* 0x000e6e0000002100 */
[----:B------:R-:W2:Y:S01]  /*0020*/  LDC.64 R10, c[0x0][0x220] ;  /* 0x00008800ff0a7b82 */ /* 0x000ea20000000a00 */
[----:B------:R-:W-:Y:S01]  /*0030*/  ULDC.64 UR4, c[0x0][0x208] ;  /* 0x0000820000047ab9 */ /* 0x000fe20000000a00 */
[----:B------:R-:W3:Y:S06]  /*0040*/  S2R R5, SR_CTAID.X ;  /* 0x0000000000057919 */ /* 0x000eec0000002500 */
[----:B------:R-:W4:Y:S08]  /*0050*/  LDC.64 R14, c[0x0][0x218] ;  /* 0x00008600ff0e7b82 */ /* 0x000f300000000a00 */
[----:B------:R-:W5:Y:S08]  /*0060*/  LDC.64 R16, c[0x0][0x228] ;  /* 0x00008a00ff107b82 */ /* 0x000f700000000a00 */
[----:B------:R-:W4:Y:S01]  /*0070*/  LDC.64 R18, c[0x0][0x230] ;  /* 0x00008c00ff127b82 */ /* 0x000f220000000a00 */
[----:B-1----:R-:W-:-:S07]  /*0080*/  SHF.L.U32 R0, R0, 0x2, RZ ;  /* 0x0000000200007819 */ /* 0x002fce00000006ff */
[----:B------:R-:W1:Y:S01]  /*0090*/  LDC.64 R8, c[0x0][0x238] ;  /* 0x00008e00ff087b82 */ /* 0x000e620000000a00 */
[----:B---3--:R-:W-:Y:S02]  /*00a0*/  SHF.R.S32.HI R3, RZ, 0x16, R5 ;  /* 0x00000016ff037819 */ /* 0x008fe40000011405 */
[----:B------:R-:W-:Y:S02]  /*00b0*/  LOP3.LUT R0, R0, 0x1fc, RZ, 0xc0, !PT ;  /* 0x000001fc00007812 */ /* 0x000fe400078ec0ff */
[----:B------:R-:W-:Y:S02]  /*00c0*/  SGXT R3, R3, 0x1 ;  /* 0x000000010303781a */ /* 0x000fe40000000200 */
[----:B------:R-:W-:Y:S02]  /*00d0*/  LEA R0, R5, R0, 0x9 ;  /* 0x0000000005007211 */ /* 0x000fe400078e48ff */
[----:B------:R-:W3:Y:S02]  /*00e0*/  LDC.64 R4, c[0x0][0x210] ;  /* 0x00008400ff047b82 */ /* 0x000ee40000000a00 */
[----:B------:R-:W-:-:S04]  /*00f0*/  LEA.HI R3, R3, R0, RZ, 0x8 ;  /* 0x0000000003037211 */ /* 0x000fc800078f40ff */
[----:B------:R-:W-:-:S04]  /*0100*/  SHF.R.S32.HI R3, RZ, 0x8, R3 ;  /* 0x00000008ff037819 */ /* 0x000fc80000011403 */
[----:B------:R-:W-:-:S04]  /*0110*/  LEA.HI R2, R3, R3, RZ, 0x6 ;  /* 0x0000000303027211 */ /* 0x000fc800078f30ff */
[----:B------:R-:W-:-:S04]  /*0120*/  LOP3.LUT R2, R2, 0xffffffc0, RZ, 0xc0, !PT ;  /* 0xffffffc002027812 */ /* 0x000fc800078ec0ff */
[----:B------:R-:W-:-:S05]  /*0130*/  IADD3 R13, R3, -R2, RZ ;  /* 0x80000002030d7210 */ /* 0x000fca0007ffe0ff */
[----:B--2---:R-:W-:-:S05]  /*0140*/  IMAD.WIDE R10, R13, 0x4, R10 ;  /* 0x000000040d0a7825 */ /* 0x004fca00078e020a */
[----:B------:R-:W2:Y:S01]  /*0150*/  LDG.E.EL R2, desc[UR4][R10.64] ;  /* 0x000000040a027981 */ /* 0x000ea2000c2e1900 */
[----:B---3--:R-:W-:-:S04]  /*0160*/  IMAD.WIDE R4, R0, 0x4, R4 ;  /* 0x0000000400047825 */ /* 0x008fc800078e0204 */
[C---:B----4-:R-:W-:Y:S02]  /*0170*/  IMAD.WIDE R14, R13.reuse, 0x4, R14 ;  /* 0x000000040d0e7825 */ /* 0x050fe400078e020e */
[----:B------:R-:W3:Y:S04]  /*0180*/  LDG.E.128 R4, desc[UR4][R4.64] ;  /* 0x0000000404047981 */ /* 0x000ee8000c1e1d00 */
[----:B------:R4:W3:Y:S01]  /*0190*/  LDG.E.EL R3, desc[UR4][R14.64] ;  /* 0x000000040e037981 */ /* 0x0008e2000c2e1900 */
[----:B-----5:R-:W-:-:S04]  /*01a0*/  IMAD.WIDE R16, R13, 0x4, R16 ;  /* 0x000000040d107825 */ /* 0x020fc800078e0210 */
[----:B0-----:R-:W-:Y:S01]  /*01b0*/  IMAD.WIDE R18, R13, 0x4, R18 ;  /* 0x000000040d127825 */ /* 0x001fe200078e0212 */
[----:B------:R0:W5:Y:S04]  /*01c0*/  LDG.E.EL R12, desc[UR4][R16.64] ;  /* 0x00000004100c7981 */ /* 0x000168000c2e1900 */
[----:B------:R0:W5:Y:S01]  /*01d0*/  LDG.E.EL R13, desc[UR4][R18.64] ;  /* 0x00000004120d7981 */ /* 0x000162000c2e1900 */
[----:B-1----:R-:W-:-:S06]  /*01e0*/  IMAD.WIDE R8, R0, 0x4, R8 ;  /* 0x0000000400087825 */ /* 0x002fcc00078e0208 */
[----:B------:R-:W5:Y:S01]  /*01f0*/  LDG.E.128 R8, desc[UR4][R8.64] ;  /* 0x0000000408087981 */ /* 0x000f62000c1e1d00 */
[----:B----4-:R-:W-:Y:S01]  /*0200*/  HFMA2.MMA R15, -RZ, RZ, 1.625, 0 ;  /* 0x3e800000ff0f7435 */ /* 0x010fe200000001ff */
[----:B--2---:R-:W-:-:S04]  /*0210*/  FADD R2, R2, 9.9999997473787516356e-06 ;  /* 0x3727c5ac02027421 */ /* 0x004fc80000000000 */
[----:B------:R-:W1:Y:S02]  /*0220*/  MUFU.SQRT R20, R2 ;  /* 0x0000000200147308 */ /* 0x000e640000002000 */
[C---:B-1----:R-:W-:Y:S02]  /*0230*/  FSETP.GT.AND P0, PT, R20.reuse, 8.50705917302346158658e+37, PT ;  /* 0x7e8000001400780b */ /* 0x042fe40003f04000 */
[----:B------:R-:W-:-:S11]  /*0240*/  FSETP.GEU.AND P1, PT, R20, 1.175494350822287508e-38, PT ;  /* 0x008000001400780b */ /* 0x000fd60003f2e000 */
[----:B------:R-:W-:-:S04]  /*0250*/  @P0 FMUL R20, R20, 0.25 ;  /* 0x3e80000014140820 */ /* 0x000fc80000400000 */
[----:B------:R-:W-:-:S06]  /*0260*/  @!P1 FMUL R20, R20, 16777216 ;  /* 0x4b80000014149820 */ /* 0x000fcc0000400000 */
[----:B------:R-:W1:Y:S01]  /*0270*/  MUFU.RCP R20, R20 ;  /* 0x0000001400147308 */ /* 0x000e620000001000 */
[----:B------:R-:W-:Y:S01]  /*0280*/  FSEL R15, R15, 1, P0 ;  /* 0x3f8000000f0f7808 */ /* 0x000fe20000000000 */
[--C-:B---3--:R-:W-:Y:S01]  /*0290*/  FADD R7, R7, -R3.reuse ;  /* 0x8000000307077221 */ /* 0x108fe20000000000 */
[----:B0-----:R-:W-:-:S03]  /*02a0*/  FADD R17, R6, -R3 ;  /* 0x8000000306117221 */ /* 0x001fc60000000000 */
[----:B------:R-:W-:Y:S01]  /*02b0*/  @!P1 FMUL R15, R15, 16777216 ;  /* 0x4b8000000f0f9820 */ /* 0x000fe20000400000 */
[--C-:B------:R-:W-:Y:S01]  /*02c0*/  FADD R19, R4, -R3.reuse ;  /* 0x8000000304137221 */ /* 0x100fe20000000000 */
[----:B------:R-:W-:Y:S02]  /*02d0*/  FADD R3, R5, -R3 ;  /* 0x8000000305037221 */ /* 0x000fe40000000000 */
[----:B------:R-:W0:Y:S01]  /*02e0*/  LDC.64 R4, c[0x0][0x240] ;  /* 0x00009000ff047b82 */ /* 0x000e220000000a00 */
[----:B-1----:R-:W-:Y:S01]  /*02f0*/  FMUL R14, R20, R15 ;  /* 0x0000000f140e7220 */ /* 0x002fe20000400000 */
[----:B------:R-:W-:-:S03]  /*0300*/  SHF.R.S32.HI R15, RZ, 0x1f, R0 ;  /* 0x0000001fff0f7819 */ /* 0x000fc60000011400 */
[C---:B------:R-:W-:Y:S01]  /*0310*/  FMUL R19, R14.reuse, R19 ;  /* 0x000000130e137220 */ /* 0x040fe20000400000 */
[C---:B------:R-:W-:Y:S01]  /*0320*/  FMUL R16, R14.reuse, R3 ;  /* 0x000000030e107220 */ /* 0x040fe20000400000 */
[C---:B------:R-:W-:Y:S01]  /*0330*/  FMUL R18, R14.reuse, R17 ;  /* 0x000000110e127220 */ /* 0x040fe20000400000 */
[----:B------:R-:W-:Y:S01]  /*0340*/  FMUL R14, R14, R7 ;  /* 0x000000070e0e7220 */ /* 0x000fe20000400000 */
[----:B------:R-:W1:Y:S01]  /*0350*/  LDC.64 R2, c[0x0][0x250] ;  /* 0x00009400ff027b82 */ /* 0x000e620000000a00 */
[----:B------:R-:W-:-:S07]  /*0360*/  LEA.HI R15, R15, R0, RZ, 0xe ;  /* 0x000000000f0f7211 */ /* 0x000fce00078f70ff */
[----:B------:R-:W2:Y:S01]  /*0370*/  LDC.64 R6, c[0x0][0x248] ;  /* 0x00009200ff067b82 */ /* 0x000ea20000000a00 */
[C-C-:B-----5:R-:W-:Y:S01]  /*0380*/  FFMA R19, R12.reuse, R19, R13.reuse ;  /* 0x000000130c137223 */ /* 0x160fe2000000000d */
[C-C-:B------:R-:W-:Y:S01]  /*0390*/  FFMA R14, R12.reuse, R14, R13.reuse ;  /* 0x0000000e0c0e7223 */ /* 0x140fe2000000000d */
[C-C-:B------:R-:W-:Y:S01]  /*03a0*/  FFMA R17, R12.reuse, R18, R13.reuse ;  /* 0x000000120c117223 */ /* 0x140fe2000000000d */
[----:B------:R-:W-:Y:S01]  /*03b0*/  FFMA R16, R12, R16, R13 ;  /* 0x000000100c107223 */ /* 0x000fe2000000000d */
[C---:B------:R-:W-:Y:S02]  /*03c0*/  SHF.L.U32 R12, R15.reuse, 0x2, RZ ;  /* 0x000000020f0c7819 */ /* 0x040fe400000006ff */
[----:B------:R-:W-:Y:S02]  /*03d0*/  LOP3.LUT R15, R15, 0xffffc000, RZ, 0xc0, !PT ;  /* 0xffffc0000f0f7812 */ /* 0x000fe400078ec0ff */
[----:B------:R-:W-:Y:S02]  /*03e0*/  LOP3.LUT R12, R12, 0xffff0000, RZ, 0xc0, !PT ;  /* 0xffff00000c0c7812 */ /* 0x000fe400078ec0ff */
[----:B------:R-:W-:-:S02]  /*03f0*/  FSETP.GEU.AND P3, PT, R19, -R8, PT ;  /* 0x800000081300720b */ /* 0x000fc40003f6e000 */
[----:B------:R-:W-:Y:S01]  /*0400*/  IADD3 R15, R12, R0, -R15 ;  /* 0x000000000c0f7210 */ /* 0x000fe20007ffe80f */
[----:B------:R-:W-:Y:S01]  /*0410*/  FADD R8, R8, R19 ;  /* 0x0000001308087221 */ /* 0x000fe20000000000 */
[----:B------:R-:W-:Y:S01]  /*0420*/  FSETP.GEU.AND P2, PT, R16, -R9, PT ;  /* 0x800000091000720b */ /* 0x000fe20003f4e000 */
[----:B------:R-:W-:Y:S01]  /*0430*/  FADD R9, R9, R16 ;  /* 0x0000001009097221 */ /* 0x000fe20000000000 */
[----:B------:R-:W-:Y:S01]  /*0440*/  FSETP.GEU.AND P1, PT, R17, -R10, PT ;  /* 0x8000000a1100720b */ /* 0x000fe20003f2e000 */
[----:B------:R-:W-:Y:S01]  /*0450*/  FADD R10, R10, R17 ;  /* 0x000000110a0a7221 */ /* 0x000fe20000000000 */
[----:B------:R-:W-:Y:S01]  /*0460*/  FSETP.GEU.AND P0, PT, R14, -R11, PT ;  /* 0x8000000b0e00720b */ /* 0x000fe20003f0e000 */
[----:B------:R-:W-:Y:S01]  /*0470*/  FADD R11, R11, R14 ;  /* 0x0000000e0b0b7221 */ /* 0x000fe20000000000 */
[----:B------:R-:W-:Y:S01]  /*0480*/  IADD3 R13, R12, R15, RZ ;  /* 0x0000000f0c0d7210 */ /* 0x000fe20007ffe0ff */
[----:B0-----:R-:W-:Y:S01]  /*0490*/  IMAD.WIDE R4, R0, 0x4, R4 ;  /* 0x0000000400047825 */ /* 0x001fe200078e0204 */
[----:B------:R-:W-:-:S02]  /*04a0*/  SEL R8, R8, RZ, P3 ;  /* 0x000000ff08087207 */ /* 0x000fc40001800000 */
[----:B------:R-:W-:Y:S01]  /*04b0*/  SEL R9, R9, RZ, P2 ;  /* 0x000000ff09097207 */ /* 0x000fe20001000000 */
[----:B--2---:R-:W-:Y:S01]  /*04c0*/  IMAD.WIDE R6, R15, 0x4, R6 ;  /* 0x000000040f067825 */ /* 0x004fe200078e0206 */
[----:B------:R-:W-:Y:S02]  /*04d0*/  SEL R10, R10, RZ, P1 ;  /* 0x000000ff0a0a7207 */ /* 0x000fe40000800000 */
[----:B------:R-:W-:Y:S01]  /*04e0*/  SEL R11, R11, RZ, P0 ;  /* 0x000000ff0b0b7207 */ /* 0x000fe20000000000 */
[----:B-1----:R-:W-:-:S04]  /*04f0*/  IMAD.WIDE R2, R13, 0x4, R2 ;  /* 0x000000040d027825 */ /* 0x002fc800078e0202 */
[----:B------:R-:W-:Y:S04]  /*0500*/  STG.E.128 desc[UR4][R4.64], R8 ;  /* 0x0000000804007986 */ /* 0x000fe8000c101d04 */
[----:B------:R-:W-:Y:S04]  /*0510*/  STG.E.128 desc[UR4][R6.64], R8 ;  /* 0x0000000806007986 */ /* 0x000fe8000c101d04 */
[----:B------:R-:W-:Y:S01]  /*0520*/  STG.E.128 desc[UR4][R2.64], R8 ;  /* 0x0000000802007986 */ /* 0x000fe2000c101d04 */
[----:B------:R-:W-:Y:S05]  /*0530*/  EXIT ;  /* 0x000000000000794d */ /* 0x000fea0003800000 */
.L_x_0:
[----:B------:R-:W-:-:S00]  /*0540*/  BRA `(.L_x_0) ;  /* 0xfffffffc00fc7947 */ /* 0x000fc0000383ffff */
[----:B------:R-:W-:-:S00]  /*0550*/  NOP ;  /* 0x0000000000007918 */ /* 0x000fc00000000000 */
        /* <DEDUP_REMOVED lines=10> */
.L_x_1:


//--------------------- .nv.global.init           --------------------------
	.section	.nv.global.init,"aw",@progbits
.nv.global.init:
	.type		_$_str,@object
	.size		_$_str,(_$_str_$_2 - _$_str)
_$_str:
        /*0000*/ 	.byte	0x5f, 0x5f, 0x43, 0x55, 0x44, 0x41, 0x5f, 0x46, 0x54, 0x5a, 0x00
	.type		_$_str_$_2,@object
	.size		_$_str_$_2,(.L_1 - _$_str_$_2)
_$_str_$_2:
        /*000b*/ 	.byte	0x5f, 0x5f, 0x43, 0x55, 0x44, 0x41, 0x5f, 0x50, 0x52, 0x45, 0x43, 0x5f, 0x53, 0x51, 0x52, 0x54
        /*001b*/ 	.byte	0x00
.L_1:


//--------------------- .nv.constant0.triton_poi_fused__native_batch_norm_legit_no_training_add_cat_relu_4 --------------------------
	.section	.nv.constant0.triton_poi_fused__native_batch_norm_legit_no_training_add_cat_relu_4,"a",@progbits
	.sectionflags	@""
	.align	4
.nv.constant0.triton_poi_fused__native_batch_norm_legit_no_training_add_cat_relu_4:
	.zero		604
